	.headerflags	@"EF_CUDA_TEXMODE_UNIFIED EF_CUDA_64BIT_ADDRESS EF_CUDA_SM86 EF_CUDA_VIRTUAL_SM(EF_CUDA_SM86)"
	.elftype	@"ET_EXEC"


//--------------------- .nv.info                  --------------------------
	.section	.nv.info,"",@"SHT_CUDA_INFO"
	.align	4


	//----- nvinfo : EIATTR_REGCOUNT
	.align		4
        /*0000*/ 	.byte	0x04, 0x2f
        /*0002*/ 	.short	(.L_1 - .L_0)
	.align		4
.L_0:
        /*0004*/ 	.word	index@(triton__0d1d2d3d4de5de)
        /*0008*/ 	.word	0x00000020


	//----- nvinfo : EIATTR_MAX_STACK_SIZE
	.align		4
.L_1:
        /*000c*/ 	.byte	0x04, 0x23
        /*000e*/ 	.short	(.L_3 - .L_2)
	.align		4
.L_2:
        /*0010*/ 	.word	index@(triton__0d1d2d3d4de5de)
        /*0014*/ 	.word	0x00000000


	//----- nvinfo : EIATTR_MIN_STACK_SIZE
	.align		4
.L_3:
        /*0018*/ 	.byte	0x04, 0x12
        /*001a*/ 	.short	(.L_5 - .L_4)
	.align		4
.L_4:
        /*001c*/ 	.word	index@(triton__0d1d2d3d4de5de)
        /*0020*/ 	.word	0x00000000


	//----- nvinfo : EIATTR_FRAME_SIZE
	.align		4
.L_5:
        /*0024*/ 	.byte	0x04, 0x11
        /*0026*/ 	.short	(.L_7 - .L_6)
	.align		4
.L_6:
        /*0028*/ 	.word	index@(triton__0d1d2d3d4de5de)
        /*002c*/ 	.word	0x00000000
.L_7:


//--------------------- .nv.info.triton__0d1d2d3d4de5de --------------------------
	.section	.nv.info.triton__0d1d2d3d4de5de,"",@"SHT_CUDA_INFO"
	.align	4


	//----- nvinfo : EIATTR_CUDA_API_VERSION
	.align		4
        /*0000*/ 	.byte	0x04, 0x37
        /*0002*/ 	.short	(.L_9 - .L_8)
.L_8:
        /*0004*/ 	.word	0x0000007b


	//----- nvinfo : EIATTR_SW2861232_WAR
	.align		4
.L_9:
        /*0008*/ 	.byte	0x01, 0x35
	.zero		2


	//----- nvinfo : EIATTR_PARAM_CBANK
	.align		4
        /*000c*/ 	.byte	0x04, 0x0a
        /*000e*/ 	.short	(.L_11 - .L_10)
	.align		4
.L_10:
        /*0010*/ 	.word	index@(.nv.constant0.triton__0d1d2d3d4de5de)
        /*0014*/ 	.short	0x0160
        /*0016*/ 	.short	0x0028


	//----- nvinfo : EIATTR_CBANK_PARAM_SIZE
	.align		4
.L_11:
        /*0018*/ 	.byte	0x03, 0x19
        /*001a*/ 	.short	0x0028


	//----- nvinfo : EIATTR_KPARAM_INFO
	.align		4
        /*001c*/ 	.byte	0x04, 0x17
        /*001e*/ 	.short	(.L_13 - .L_12)
.L_12:
        /*0020*/ 	.word	0x00000000
        /*0024*/ 	.short	0x0005
        /*0026*/ 	.short	0x0024
        /*0028*/ 	.byte	0x00, 0xf0, 0x11, 0x00


	//----- nvinfo : EIATTR_KPARAM_INFO
	.align		4
.L_13:
        /*002c*/ 	.byte	0x04, 0x17
        /*002e*/ 	.short	(.L_15 - .L_14)
.L_14:
        /*0030*/ 	.word	0x00000000
        /*0034*/ 	.short	0x0004
        /*0036*/ 	.short	0x0020
        /*0038*/ 	.byte	0x00, 0xf0, 0x11, 0x00


	//----- nvinfo : EIATTR_KPARAM_INFO
	.align		4
.L_15:
        /*003c*/ 	.byte	0x04, 0x17
        /*003e*/ 	.short	(.L_17 - .L_16)
.L_16:
        /*0040*/ 	.word	0x00000000
        /*0044*/ 	.short	0x0003
        /*0046*/ 	.short	0x0018
        /*0048*/ 	.byte	0x00, 0xf0, 0x21, 0x00


	//----- nvinfo : EIATTR_KPARAM_INFO
	.align		4
.L_17:
        /*004c*/ 	.byte	0x04, 0x17
        /*004e*/ 	.short	(.L_19 - .L_18)
.L_18:
        /*0050*/ 	.word	0x00000000
        /*0054*/ 	.short	0x0002
        /*0056*/ 	.short	0x0010
        /*0058*/ 	.byte	0x00, 0xf0, 0x21, 0x00


	//----- nvinfo : EIATTR_KPARAM_INFO
	.align		4
.L_19:
        /*005c*/ 	.byte	0x04, 0x17
        /*005e*/ 	.short	(.L_21 - .L_20)
.L_20:
        /*0060*/ 	.word	0x00000000
        /*0064*/ 	.short	0x0001
        /*0066*/ 	.short	0x0008
        /*0068*/ 	.byte	0x00, 0xf0, 0x21, 0x00


	//----- nvinfo : EIATTR_KPARAM_INFO
	.align		4
.L_21:
        /*006c*/ 	.byte	0x04, 0x17
        /*006e*/ 	.short	(.L_23 - .L_22)
.L_22:
        /*0070*/ 	.word	0x00000000
        /*0074*/ 	.short	0x0000
        /*0076*/ 	.short	0x0000
        /*0078*/ 	.byte	0x00, 0xf0, 0x21, 0x00


	//----- nvinfo : EIATTR_MAXREG_COUNT
	.align		4
.L_23:
        /*007c*/ 	.byte	0x03, 0x1b
        /*007e*/ 	.short	0x00ff


	//----- nvinfo : EIATTR_COOP_GROUP_MASK_REGIDS
	.align		4
        /*0080*/ 	.byte	0x04, 0x29
        /*0082*/ 	.short	(.L_25 - .L_24)


	//   ....[0]....
.L_24:
        /*0084*/ 	.word	0xffffffff


	//   ....[1]....
        /*0088*/ 	.word	0xffffffff


	//   ....[2]....
        /*008c*/ 	.word	0xffffffff


	//   ....[3]....
        /*0090*/ 	.word	0xffffffff


	//   ....[4]....
        /*0094*/ 	.word	0xffffffff


	//   ....[5]....
        /*0098*/ 	.word	0xffffffff


	//   ....[6]....
        /*009c*/ 	.word	0xffffffff


	//----- nvinfo : EIATTR_COOP_GROUP_INSTR_OFFSETS
	.align		4
.L_25:
        /*00a0*/ 	.byte	0x04, 0x28
        /*00a2*/ 	.short	(.L_27 - .L_26)


	//   ....[0]....
.L_26:
        /*00a4*/ 	.word	0x00000400


	//   ....[1]....
        /*00a8*/ 	.word	0x00000420


	//   ....[2]....
        /*00ac*/ 	.word	0x00000440


	//   ....[3]....
        /*00b0*/ 	.word	0x00000460


	//   ....[4]....
        /*00b4*/ 	.word	0x00000480


	//   ....[5]....
        /*00b8*/ 	.word	0x000004d0


	//   ....[6]....
        /*00bc*/ 	.word	0x00000500


	//----- nvinfo : EIATTR_EXIT_INSTR_OFFSETS
	.align		4
.L_27:
        /*00c0*/ 	.byte	0x04, 0x1c
        /*00c2*/ 	.short	(.L_29 - .L_28)


	//   ....[0]....
.L_28:
        /*00c4*/ 	.word	0x00000590


	//   ....[1]....
        /*00c8*/ 	.word	0x000005b0


	//----- nvinfo : EIATTR_MAX_THREADS
	.align		4
.L_29:
        /*00cc*/ 	.byte	0x04, 0x05
        /*00ce*/ 	.short	(.L_31 - .L_30)
.L_30:
        /*00d0*/ 	.word	0x00000080
        /*00d4*/ 	.word	0x00000001
        /*00d8*/ 	.word	0x00000001
.L_31:


//--------------------- .nv.rel.action            --------------------------
	.section	.nv.rel.action,"",@"SHT_CUDA_RELOCINFO"
	.align	8
	.sectionentsize	8
        /*0000*/ 	.byte	0x73, 0x00, 0x00, 0x00, 0x00, 0x00, 0x00, 0x00, 0x00, 0x00, 0x00, 0x11, 0x25, 0x00, 0x05, 0x36


//--------------------- .nv.constant0.triton__0d1d2d3d4de5de --------------------------
	.section	.nv.constant0.triton__0d1d2d3d4de5de,"a",@progbits
	.align	4
.nv.constant0.triton__0d1d2d3d4de5de:
	.zero		392


//--------------------- .text.triton__0d1d2d3d4de5de --------------------------
	.section	.text.triton__0d1d2d3d4de5de,"ax",@progbits
	.sectionflags	@"SHF_BARRIERS=1"
	.sectioninfo	@"SHI_REGISTERS=32"
	.align	128
        .global         triton__0d1d2d3d4de5de
        .type           triton__0d1d2d3d4de5de,@function
        .size           triton__0d1d2d3d4de5de,(.L_x_1 - triton__0d1d2d3d4de5de)
        .other          triton__0d1d2d3d4de5de,@"STO_CUDA_ENTRY STV_DEFAULT"
triton__0d1d2d3d4de5de:
.text.triton__0d1d2d3d4de5de:
[----:B------:R-:W-:-:S02]  /*0000*/  MOV R1, c[0x0][0x28] ;  /* 0x00000a0000017a02 */ /* 0x000fc40000000f00 */
[----:B------:R-:W0:Y:S01]  /*0010*/  S2R R14, SR_TID.X ;  /* 0x00000000000e7919 */ /* 0x000e220000002100 */
[----:B------:R-:W-:Y:S01]  /*0020*/  IMAD.MOV.U32 R12, RZ, RZ, 0x2 ;  /* 0x00000002ff0c7424 */ /* 0x000fe200078e00ff */
[----:B------:R-:W-:Y:S01]  /*0030*/  MOV R20, 0x4 ;  /* 0x0000000400147802 */ /* 0x000fe20000000f00 */
[----:B------:R-:W-:Y:S01]  /*0040*/  IMAD.MOV.U32 R19, RZ, RZ, RZ ;  /* 0x000000ffff137224 */ /* 0x000fe200078e00ff */
[----:B------:R-:W1:Y:S01]  /*0050*/  S2R R15, SR_CTAID.X ;  /* 0x00000000000f7919 */ /* 0x000e620000002500 */
[----:B------:R-:W-:Y:S01]  /*0060*/  PRMT R18, RZ, 0x7610, R18 ;  /* 0x00007610ff127816 */ /* 0x000fe20000000012 */
[----:B------:R-:W-:Y:S01]  /*0070*/  ULDC.64 UR4, c[0x0][0x118] ;  /* 0x0000460000047ab9 */ /* 0x000fe20000000a00 */
[----:B------:R-:W-:Y:S02]  /*0080*/  PRMT R17, RZ, 0x7610, R17 ;  /* 0x00007610ff117816 */ /* 0x000fe40000000011 */
[----:B------:R-:W-:Y:S02]  /*0090*/  MOV R21, RZ ;  /* 0x000000ff00157202 */ /* 0x000fe40000000f00 */
[----:B0-----:R-:W-:-:S02]  /*00a0*/  LOP3.LUT R0, R14, 0x7f, RZ, 0xc0, !PT ;  /* 0x0000007f0e007812 */ /* 0x001fc400078ec0ff */
[----:B-1----:R-:W-:-:S03]  /*00b0*/  ISETP.GE.AND P0, PT, R15, 0x900, PT ;  /* 0x000009000f00780c */ /* 0x002fc60003f06270 */
[C---:B------:R-:W-:Y:S02]  /*00c0*/  IMAD R7, R0.reuse, 0x2400, R15 ;  /* 0x0000240000077824 */ /* 0x040fe400078e020f */
[----:B------:R-:W-:Y:S02]  /*00d0*/  IMAD.SHL.U32 R5, R0, 0x4, RZ ;  /* 0x0000000400057824 */ /* 0x000fe400078e00ff */
[C---:B------:R-:W-:Y:S01]  /*00e0*/  IMAD.WIDE R2, R7.reuse, R12, c[0x0][0x160] ;  /* 0x0000580007027625 */ /* 0x040fe200078e020c */
[C---:B------:R-:W-:Y:S02]  /*00f0*/  IADD3 R27, R7.reuse, 0x900, RZ ;  /* 0x00000900071b7810 */ /* 0x040fe40007ffe0ff */
[C---:B------:R-:W-:Y:S01]  /*0100*/  IADD3 R13, R7.reuse, 0x1200, RZ ;  /* 0x00001200070d7810 */ /* 0x040fe20007ffe0ff */
[----:B------:R-:W-:-:S04]  /*0110*/  IMAD.WIDE R8, R7, R20, c[0x0][0x168] ;  /* 0x00005a0007087625 */ /* 0x000fc800078e0214 */
[C---:B------:R-:W-:Y:S01]  /*0120*/  IMAD.WIDE R10, R27.reuse, R12, c[0x0][0x160] ;  /* 0x000058001b0a7625 */ /* 0x040fe200078e020c */
[----:B------:R0:W2:Y:S03]  /*0130*/  @!P0 LDG.E.U16 R17, [R2.64] ;  /* 0x0000000402118981 */ /* 0x0000a6000c1e1500 */
[-C--:B------:R-:W-:Y:S01]  /*0140*/  IMAD.WIDE R26, R27, R20.reuse, c[0x0][0x168] ;  /* 0x00005a001b1a7625 */ /* 0x080fe200078e0214 */
[----:B------:R1:W3:Y:S03]  /*0150*/  @!P0 LDG.E.U16 R18, [R10.64] ;  /* 0x000000040a128981 */ /* 0x0002e6000c1e1500 */
[----:B------:R-:W-:Y:S01]  /*0160*/  IMAD.WIDE.U32 R4, R5, R20, c[0x0][0x170] ;  /* 0x00005c0005047625 */ /* 0x000fe200078e0014 */
[----:B------:R-:W4:Y:S01]  /*0170*/  @!P0 LDG.E R19, [R26.64] ;  /* 0x000000041a138981 */ /* 0x000f22000c1e1900 */
[----:B------:R-:W-:-:S02]  /*0180*/  PRMT R24, RZ, 0x7610, R24 ;  /* 0x00007610ff187816 */ /* 0x000fc40000000018 */
[----:B------:R-:W-:Y:S01]  /*0190*/  MOV R23, RZ ;  /* 0x000000ff00177202 */ /* 0x000fe20000000f00 */
[----:B------:R5:W4:Y:S01]  /*01a0*/  @!P0 LDG.E R21, [R8.64] ;  /* 0x0000000408158981 */ /* 0x000b22000c1e1900 */
[----:B------:R-:W-:Y:S01]  /*01b0*/  IADD3 R29, R7, 0x1b00, RZ ;  /* 0x00001b00071d7810 */ /* 0x000fe20007ffe0ff */
[C---:B0-----:R-:W-:Y:S02]  /*01c0*/  IMAD.WIDE R2, R13.reuse, R12, c[0x0][0x160] ;  /* 0x000058000d027625 */ /* 0x041fe400078e020c */
[----:B------:R-:W4:Y:S01]  /*01d0*/  LDG.E.EL.128 R4, [R4.64] ;  /* 0x0000000404047981 */ /* 0x000f22000c2e1d00 */
[----:B------:R-:W-:Y:S01]  /*01e0*/  PRMT R22, RZ, 0x7610, R22 ;  /* 0x00007610ff167816 */ /* 0x000fe20000000016 */
[----:B------:R-:W-:Y:S02]  /*01f0*/  IMAD.MOV.U32 R25, RZ, RZ, RZ ;  /* 0x000000ffff197224 */ /* 0x000fe400078e00ff */
[-C--:B-----5:R-:W-:Y:S01]  /*0200*/  IMAD.WIDE R8, R13, R20.reuse, c[0x0][0x168] ;  /* 0x00005a000d087625 */ /* 0x0a0fe200078e0214 */
[----:B------:R0:W5:Y:S03]  /*0210*/  @!P0 LDG.E.U16 R24, [R2.64] ;  /* 0x0000000402188981 */ /* 0x000166000c1e1500 */
[C---:B-1----:R-:W-:Y:S01]  /*0220*/  IMAD.WIDE R10, R29.reuse, R20, c[0x0][0x168] ;  /* 0x00005a001d0a7625 */ /* 0x042fe200078e0214 */
[----:B------:R1:W5:Y:S03]  /*0230*/  @!P0 LDG.E R23, [R8.64] ;  /* 0x0000000408178981 */ /* 0x000366000c1e1900 */
[----:B------:R-:W-:Y:S01]  /*0240*/  IMAD.WIDE R12, R29, R12, c[0x0][0x160] ;  /* 0x000058001d0c7625 */ /* 0x000fe200078e020c */
[----:B------:R-:W5:Y:S04]  /*0250*/  @!P0 LDG.E R25, [R10.64] ;  /* 0x000000040a198981 */ /* 0x000f68000c1e1900 */
[----:B------:R-:W5:Y:S01]  /*0260*/  @!P0 LDG.E.U16 R22, [R12.64] ;  /* 0x000000040c168981 */ /* 0x000f62000c1e1500 */
[----:B------:R-:W-:-:S02]  /*0270*/  LOP3.LUT P1, RZ, R14, 0x1f, RZ, 0xc0, !PT ;  /* 0x0000001f0eff7812 */ /* 0x000fc4000782c0ff */
[----:B------:R-:W-:Y:S02]  /*0280*/  ISETP.GE.AND P2, PT, R14, 0x4, PT ;  /* 0x000000040e00780c */ /* 0x000fe40003f46270 */
[----:B-1----:R-:W-:-:S04]  /*0290*/  SHF.R.U32.HI R8, RZ, 0x3, R14 ;  /* 0x00000003ff087819 */ /* 0x002fc8000001160e */
[----:B------:R-:W-:Y:S02]  /*02a0*/  LOP3.LUT R8, R8, 0xc, RZ, 0xc0, !PT ;  /* 0x0000000c08087812 */ /* 0x000fe400078ec0ff */
[----:B--2---:R-:W-:Y:S02]  /*02b0*/  SEL R17, R17, RZ, !P0 ;  /* 0x000000ff11117207 */ /* 0x004fe40004000000 */
[----:B---3--:R-:W-:Y:S02]  /*02c0*/  SEL R18, R18, RZ, !P0 ;  /* 0x000000ff12127207 */ /* 0x008fe40004000000 */
[----:B----4-:R-:W-:Y:S02]  /*02d0*/  SEL R26, R19, RZ, !P0 ;  /* 0x000000ff131a7207 */ /* 0x010fe40004000000 */
[----:B------:R-:W-:Y:S02]  /*02e0*/  SHF.L.U32 R18, R18, 0x10, RZ ;  /* 0x0000001012127819 */ /* 0x000fe400000006ff */
[----:B------:R-:W-:Y:S01]  /*02f0*/  SEL R21, R21, RZ, !P0 ;  /* 0x000000ff15157207 */ /* 0x000fe20004000000 */
[----:B------:R-:W-:-:S04]  /*0300*/  FMUL R5, R26, R5 ;  /* 0x000000051a057220 */ /* 0x000fc80000400000 */
[----:B------:R-:W-:Y:S01]  /*0310*/  FMUL R4, R21, R4 ;  /* 0x0000000415047220 */ /* 0x000fe20000400000 */
[----:B0-----:R-:W-:Y:S01]  /*0320*/  IMAD.U32 R2, R17, 0x10000, RZ ;  /* 0x0001000011027824 */ /* 0x001fe200078e00ff */
[----:B------:R-:W-:Y:S01]  /*0330*/  FMUL R5, R18, R5 ;  /* 0x0000000512057220 */ /* 0x000fe20000400000 */
[----:B-----5:R-:W-:-:S03]  /*0340*/  SEL R24, R24, RZ, !P0 ;  /* 0x000000ff18187207 */ /* 0x020fc60004000000 */
[----:B------:R-:W-:Y:S01]  /*0350*/  FFMA R5, R2, R4, R5 ;  /* 0x0000000402057223 */ /* 0x000fe20000000005 */
[----:B------:R-:W-:Y:S02]  /*0360*/  SEL R23, R23, RZ, !P0 ;  /* 0x000000ff17177207 */ /* 0x000fe40004000000 */
[----:B------:R-:W-:Y:S02]  /*0370*/  SHF.L.U32 R24, R24, 0x10, RZ ;  /* 0x0000001018187819 */ /* 0x000fe400000006ff */
[----:B------:R-:W-:Y:S01]  /*0380*/  SEL R2, R25, RZ, !P0 ;  /* 0x000000ff19027207 */ /* 0x000fe20004000000 */
[----:B------:R-:W-:Y:S01]  /*0390*/  FMUL R6, R23, R6 ;  /* 0x0000000617067220 */ /* 0x000fe20000400000 */
[----:B------:R-:W-:-:S03]  /*03a0*/  SEL R22, R22, RZ, !P0 ;  /* 0x000000ff16167207 */ /* 0x000fc60004000000 */
[----:B------:R-:W-:Y:S01]  /*03b0*/  FMUL R2, R2, R7 ;  /* 0x0000000702027220 */ /* 0x000fe20000400000 */
[----:B------:R-:W-:Y:S01]  /*03c0*/  FFMA R5, R24, R6, R5 ;  /* 0x0000000618057223 */ /* 0x000fe20000000005 */
[----:B------:R-:W-:-:S05]  /*03d0*/  SHF.L.U32 R22, R22, 0x10, RZ ;  /* 0x0000001016167819 */ /* 0x000fca00000006ff */
[----:B------:R-:W-:-:S05]  /*03e0*/  FFMA R2, R22, R2, R5 ;  /* 0x0000000216027223 */ /* 0x000fca0000000005 */
[----:B------:R-:W-:-:S05]  /*03f0*/  FSEL R2, R2, RZ, !P0 ;  /* 0x000000ff02027208 */ /* 0x000fca0004000000 */
[----:B------:R-:W0:Y:S02]  /*0400*/  SHFL.BFLY PT, R3, R2, 0x10, 0x1f ;  /* 0x0e001f0002037f89 */ /* 0x000e2400000e0000 */
[----:B0-----:R-:W-:-:S05]  /*0410*/  FADD R3, R2, R3 ;  /* 0x0000000302037221 */ /* 0x001fca0000000000 */
        /* <DEDUP_REMOVED lines=8> */
[----:B------:R-:W-:Y:S04]  /*04a0*/  @!P1 STS [R8], R7 ;  /* 0x0000000708009388 */ /* 0x000fe80000000800 */
[----:B------:R-:W-:Y:S06]  /*04b0*/  BAR.SYNC 0x0 ;  /* 0x0000000000007b1d */ /* 0x000fec0000000000 */
[----:B------:R-:W0:Y:S04]  /*04c0*/  @!P2 LDS R16, [R14.X4] ;  /* 0x000000000e10a984 */ /* 0x000e280000004800 */
[----:B0-----:R-:W0:Y:S01]  /*04d0*/  SHFL.BFLY PT, R3, R16, 0x2, 0x1f ;  /* 0x0c401f0010037f89 */ /* 0x001e2200000e0000 */
[----:B------:R-:W-:Y:S01]  /*04e0*/  LOP3.LUT P1, RZ, R14, 0x3, RZ, 0xc0, !PT ;  /* 0x000000030eff7812 */ /* 0x000fe2000782c0ff */
[----:B0-----:R-:W-:-:S05]  /*04f0*/  FADD R3, R16, R3 ;  /* 0x0000000310037221 */ /* 0x001fca0000000000 */
[----:B------:R-:W0:Y:S01]  /*0500*/  SHFL.BFLY PT, R2, R3, 0x1, 0x1f ;  /* 0x0c201f0003027f89 */ /* 0x000e2200000e0000 */
[----:B------:R-:W-:Y:S01]  /*0510*/  ISETP.LT.AND P1, PT, R14, 0x4, !P1 ;  /* 0x000000040e00780c */ /* 0x000fe20004f21270 */
[----:B0-----:R-:W-:-:S12]  /*0520*/  FADD R5, R3, R2 ;  /* 0x0000000203057221 */ /* 0x001fd80000000000 */
[----:B------:R-:W-:Y:S04]  /*0530*/  @P1 STS [R14.X4], R5 ;  /* 0x000000050e001388 */ /* 0x000fe80000004800 */
[----:B------:R-:W-:Y:S06]  /*0540*/  BAR.SYNC 0x0 ;  /* 0x0000000000007b1d */ /* 0x000fec0000000000 */
[----:B------:R-:W0:Y:S01]  /*0550*/  LDS R2, [RZ] ;  /* 0x00000000ff027984 */ /* 0x000e220000000800 */
[----:B------:R-:W-:Y:S01]  /*0560*/  ISETP.EQ.AND P0, PT, R0, RZ, !P0 ;  /* 0x000000ff0000720c */ /* 0x000fe20004702270 */
[----:B------:R-:W-:Y:S01]  /*0570*/  IMAD.WIDE R20, R15, R20, c[0x0][0x178] ;  /* 0x00005e000f147625 */ /* 0x000fe200078e0214 */
[----:B0-----:R-:W-:-:S11]  /*0580*/  FADD R7, RZ, R2 ;  /* 0x00000002ff077221 */ /* 0x001fd60000000000 */
[----:B------:R-:W-:Y:S05]  /*0590*/  @!P0 EXIT ;  /* 0x000000000000894d */ /* 0x000fea0003800000 */
[----:B------:R-:W-:Y:S01]  /*05a0*/  STG.E [R20.64], R7 ;  /* 0x0000000714007986 */ /* 0x000fe2000c101904 */
[----:B------:R-:W-:Y:S05]  /*05b0*/  EXIT ;  /* 0x000000000000794d */ /* 0x000fea0003800000 */
.L_x_0:
[----:B------:R-:W-:-:S00]  /*05c0*/  BRA `(.L_x_0) ;  /* 0xfffffff000007947 */ /* 0x000fc0000383ffff */
[----:B------:R-:W-:-:S00]  /*05d0*/  NOP ;  /* 0x0000000000007918 */ /* 0x000fc00000000000 */
        /* <DEDUP_REMOVED lines=10> */
.L_x_1:


//--------------------- .nv.shared.triton__0d1d2d3d4de5de --------------------------
	.section	.nv.shared.triton__0d1d2d3d4de5de,"aw",@nobits
	.align	16
